	.headerflags	@"EF_CUDA_TEXMODE_UNIFIED EF_CUDA_64BIT_ADDRESS EF_CUDA_ACCELERATORS EF_CUDA_SM90 EF_CUDA_VIRTUAL_SM(EF_CUDA_SM90)"
	.elftype	@"ET_EXEC"


//--------------------- .nv.info                  --------------------------
	.section	.nv.info,"",@"SHT_CUDA_INFO"
	.align	4


	//----- nvinfo : EIATTR_REGCOUNT
	.align		4
        /*0000*/ 	.byte	0x04, 0x2f
        /*0002*/ 	.short	(.L_3 - .L_2)
	.align		4
.L_2:
        /*0004*/ 	.word	index@(triton_poi_fused__native_batch_norm_legit_no_training_add_relu_23)
        /*0008*/ 	.word	0x00000020


	//----- nvinfo : EIATTR_MIN_STACK_SIZE
	.align		4
.L_3:
        /*000c*/ 	.byte	0x04, 0x12
        /*000e*/ 	.short	(.L_5 - .L_4)
	.align		4
.L_4:
        /*0010*/ 	.word	index@(triton_poi_fused__native_batch_norm_legit_no_training_add_relu_23)
        /*0014*/ 	.word	0x00000000


	//----- nvinfo : EIATTR_FRAME_SIZE
	.align		4
.L_5:
        /*0018*/ 	.byte	0x04, 0x11
        /*001a*/ 	.short	(.L_7 - .L_6)
	.align		4
.L_6:
        /*001c*/ 	.word	index@(triton_poi_fused__native_batch_norm_legit_no_training_add_relu_23)
        /*0020*/ 	.word	0x00000000


	//----- nvinfo : EIATTR_MIN_STACK_SIZE
	.align		4
.L_7:
        /*0024*/ 	.byte	0x04, 0x12
        /*0026*/ 	.short	(.L_9 - .L_8)
	.align		4
.L_8:
        /*0028*/ 	.word	index@(triton_poi_fused__native_batch_norm_legit_no_training_add_relu_23)
        /*002c*/ 	.word	0x00000000
.L_9:


//--------------------- .nv.info.triton_poi_fused__native_batch_norm_legit_no_training_add_relu_23 --------------------------
	.section	.nv.info.triton_poi_fused__native_batch_norm_legit_no_training_add_relu_23,"",@"SHT_CUDA_INFO"
	.sectionflags	@""
	.align	4


	//----- nvinfo : EIATTR_CUDA_API_VERSION
	.align		4
        /*0000*/ 	.byte	0x04, 0x37
        /*0002*/ 	.short	(.L_11 - .L_10)
.L_10:
        /*0004*/ 	.word	0x0000007c


	//----- nvinfo : EIATTR_KPARAM_INFO
	.align		4
.L_11:
        /*0008*/ 	.byte	0x04, 0x17
        /*000a*/ 	.short	(.L_13 - .L_12)
.L_12:
        /*000c*/ 	.word	0x00000000
        /*0010*/ 	.short	0x000b
        /*0012*/ 	.short	0x0058
        /*0014*/ 	.byte	0x00, 0xf0, 0x11, 0x00


	//----- nvinfo : EIATTR_KPARAM_INFO
	.align		4
.L_13:
        /*0018*/ 	.byte	0x04, 0x17
        /*001a*/ 	.short	(.L_15 - .L_14)
.L_14:
        /*001c*/ 	.word	0x00000000
        /*0020*/ 	.short	0x000a
        /*0022*/ 	.short	0x0050
        /*0024*/ 	.byte	0x00, 0xf4, 0x21, 0x00


	//----- nvinfo : EIATTR_KPARAM_INFO
	.align		4
.L_15:
        /*0028*/ 	.byte	0x04, 0x17
        /*002a*/ 	.short	(.L_17 - .L_16)
.L_16:
        /*002c*/ 	.word	0x00000000
        /*0030*/ 	.short	0x0009
        /*0032*/ 	.short	0x0048
        /*0034*/ 	.byte	0x00, 0xf4, 0x21, 0x00


	//----- nvinfo : EIATTR_KPARAM_INFO
	.align		4
.L_17:
        /*0038*/ 	.byte	0x04, 0x17
        /*003a*/ 	.short	(.L_19 - .L_18)
.L_18:
        /*003c*/ 	.word	0x00000000
        /*0040*/ 	.short	0x0008
        /*0042*/ 	.short	0x0040
        /*0044*/ 	.byte	0x00, 0xf4, 0x21, 0x00


	//----- nvinfo : EIATTR_KPARAM_INFO
	.align		4
.L_19:
        /*0048*/ 	.byte	0x04, 0x17
        /*004a*/ 	.short	(.L_21 - .L_20)
.L_20:
        /*004c*/ 	.word	0x00000000
        /*0050*/ 	.short	0x0007
        /*0052*/ 	.short	0x0038
        /*0054*/ 	.byte	0x00, 0xf4, 0x21, 0x00


	//----- nvinfo : EIATTR_KPARAM_INFO
	.align		4
.L_21:
        /*0058*/ 	.byte	0x04, 0x17
        /*005a*/ 	.short	(.L_23 - .L_22)
.L_22:
        /*005c*/ 	.word	0x00000000
        /*0060*/ 	.short	0x0006
        /*0062*/ 	.short	0x0030
        /*0064*/ 	.byte	0x00, 0xf4, 0x21, 0x00


	//----- nvinfo : EIATTR_KPARAM_INFO
	.align		4
.L_23:
        /*0068*/ 	.byte	0x04, 0x17
        /*006a*/ 	.short	(.L_25 - .L_24)
.L_24:
        /*006c*/ 	.word	0x00000000
        /*0070*/ 	.short	0x0005
        /*0072*/ 	.short	0x0028
        /*0074*/ 	.byte	0x00, 0xf4, 0x21, 0x00


	//----- nvinfo : EIATTR_KPARAM_INFO
	.align		4
.L_25:
        /*0078*/ 	.byte	0x04, 0x17
        /*007a*/ 	.short	(.L_27 - .L_26)
.L_26:
        /*007c*/ 	.word	0x00000000
        /*0080*/ 	.short	0x0004
        /*0082*/ 	.short	0x0020
        /*0084*/ 	.byte	0x00, 0xf4, 0x21, 0x00


	//----- nvinfo : EIATTR_KPARAM_INFO
	.align		4
.L_27:
        /*0088*/ 	.byte	0x04, 0x17
        /*008a*/ 	.short	(.L_29 - .L_28)
.L_28:
        /*008c*/ 	.word	0x00000000
        /*0090*/ 	.short	0x0003
        /*0092*/ 	.short	0x0018
        /*0094*/ 	.byte	0x00, 0xf4, 0x21, 0x00


	//----- nvinfo : EIATTR_KPARAM_INFO
	.align		4
.L_29:
        /*0098*/ 	.byte	0x04, 0x17
        /*009a*/ 	.short	(.L_31 - .L_30)
.L_30:
        /*009c*/ 	.word	0x00000000
        /*00a0*/ 	.short	0x0002
        /*00a2*/ 	.short	0x0010
        /*00a4*/ 	.byte	0x00, 0xf4, 0x21, 0x00


	//----- nvinfo : EIATTR_KPARAM_INFO
	.align		4
.L_31:
        /*00a8*/ 	.byte	0x04, 0x17
        /*00aa*/ 	.short	(.L_33 - .L_32)
.L_32:
        /*00ac*/ 	.word	0x00000000
        /*00b0*/ 	.short	0x0001
        /*00b2*/ 	.short	0x0008
        /*00b4*/ 	.byte	0x00, 0xf4, 0x21, 0x00


	//----- nvinfo : EIATTR_KPARAM_INFO
	.align		4
.L_33:
        /*00b8*/ 	.byte	0x04, 0x17
        /*00ba*/ 	.short	(.L_35 - .L_34)
.L_34:
        /*00bc*/ 	.word	0x00000000
        /*00c0*/ 	.short	0x0000
        /*00c2*/ 	.short	0x0000
        /*00c4*/ 	.byte	0x00, 0xf4, 0x21, 0x00


	//----- nvinfo : EIATTR_SPARSE_MMA_MASK
	.align		4
.L_35:
        /*00c8*/ 	.byte	0x03, 0x50
        /*00ca*/ 	.short	0x0000


	//----- nvinfo : EIATTR_MAXREG_COUNT
	.align		4
        /*00cc*/ 	.byte	0x03, 0x1b
        /*00ce*/ 	.short	0x00ff


	//----- nvinfo : EIATTR_EXIT_INSTR_OFFSETS
	.align		4
        /*00d0*/ 	.byte	0x04, 0x1c
        /*00d2*/ 	.short	(.L_37 - .L_36)


	//   ....[0]....
.L_36:
        /*00d4*/ 	.word	0x00000680


	//----- nvinfo : EIATTR_REQNTID
	.align		4
.L_37:
        /*00d8*/ 	.byte	0x04, 0x10
        /*00da*/ 	.short	(.L_39 - .L_38)
.L_38:
        /*00dc*/ 	.word	0x00000080
        /*00e0*/ 	.word	0x00000001
        /*00e4*/ 	.word	0x00000001


	//----- nvinfo : EIATTR_CBANK_PARAM_SIZE
	.align		4
.L_39:
        /*00e8*/ 	.byte	0x03, 0x19
        /*00ea*/ 	.short	0x005c


	//----- nvinfo : EIATTR_PARAM_CBANK
	.align		4
        /*00ec*/ 	.byte	0x04, 0x0a
        /*00ee*/ 	.short	(.L_41 - .L_40)
	.align		4
.L_40:
        /*00f0*/ 	.word	index@(.nv.constant0.triton_poi_fused__native_batch_norm_legit_no_training_add_relu_23)
        /*00f4*/ 	.short	0x0210
        /*00f6*/ 	.short	0x005c


	//----- nvinfo : EIATTR_SW_WAR
	.align		4
.L_41:
        /*00f8*/ 	.byte	0x04, 0x36
        /*00fa*/ 	.short	(.L_43 - .L_42)
.L_42:
        /*00fc*/ 	.word	0x00000008
.L_43:


//--------------------- .nv.callgraph             --------------------------
	.section	.nv.callgraph,"",@"SHT_CUDA_CALLGRAPH"
	.align	4
	.sectionentsize	8
	.align		4
        /*0000*/ 	.word	0x00000000
	.align		4
        /*0004*/ 	.word	0xffffffff
	.align		4
        /*0008*/ 	.word	0x00000000
	.align		4
        /*000c*/ 	.word	0xfffffffe
	.align		4
        /*0010*/ 	.word	0x00000000
	.align		4
        /*0014*/ 	.word	0xfffffffd
	.align		4
        /*0018*/ 	.word	0x00000000
	.align		4
        /*001c*/ 	.word	0xfffffffc


//--------------------- .nv.constant4             --------------------------
	.section	.nv.constant4,"a",@progbits
	.align	8
	.align		8
.nv.constant4:
        /*0000*/ 	.dword	_$_str
	.align		8
        /*0008*/ 	.dword	_$_str_$_2


//--------------------- .text.triton_poi_fused__native_batch_norm_legit_no_training_add_relu_23 --------------------------
	.section	.text.triton_poi_fused__native_batch_norm_legit_no_training_add_relu_23,"ax",@progbits
	.align	128
        .global         triton_poi_fused__native_batch_norm_legit_no_training_add_relu_23
        .type           triton_poi_fused__native_batch_norm_legit_no_training_add_relu_23,@function
        .size           triton_poi_fused__native_batch_norm_legit_no_training_add_relu_23,(.L_x_1 - triton_poi_fused__native_batch_norm_legit_no_training_add_relu_23)
        .other          triton_poi_fused__native_batch_norm_legit_no_training_add_relu_23,@"STO_CUDA_ENTRY STV_DEFAULT"
triton_poi_fused__native_batch_norm_legit_no_training_add_relu_23:
.text.triton_poi_fused__native_batch_norm_legit_no_training_add_relu_23:
[----:B------:R-:W-:Y:S01]  /*0000*/  LDC R1, c[0x0][0x28] ;  /* 0x00000a00ff017b82 */ /* 0x000fe20000000800 */
[----:B------:R-:W1:Y:S07]  /*0010*/  S2R R0, SR_TID.X ;  /* 0x0000000000007919 */ /* 0x000e6e0000002100 */
[----:B------:R-:W2:Y:S01]  /*0020*/  LDC.64 R6, c[0x0][0x228] ;  /* 0x00008a00ff067b82 */ /* 0x000ea20000000a00 */
[----:B------:R-:W-:Y:S01]  /*0030*/  ULDC.64 UR4, c[0x0][0x208] ;  /* 0x0000820000047ab9 */ /* 0x000fe20000000a00 */
[----:B------:R-:W3:Y:S06]  /*0040*/  S2R R5, SR_CTAID.X ;  /* 0x0000000000057919 */ /* 0x000eec0000002500 */
[----:B------:R-:W4:Y:S08]  /*0050*/  LDC.64 R12, c[0x0][0x218] ;  /* 0x00008600ff0c7b82 */ /* 0x000f300000000a00 */
[----:B------:R-:W5:Y:S08]  /*0060*/  LDC.64 R14, c[0x0][0x240] ;  /* 0x00009000ff0e7b82 */ /* 0x000f700000000a00 */
[----:B------:R-:W4:Y:S01]  /*0070*/  LDC.64 R16, c[0x0][0x220] ;  /* 0x00008800ff107b82 */ /* 0x000f220000000a00 */
[----:B-1----:R-:W-:-:S07]  /*0080*/  SHF.L.U32 R0, R0, 0x1, RZ ;  /* 0x0000000100007819 */ /* 0x002fce00000006ff */
[----:B------:R-:W1:Y:S01]  /*0090*/  LDC.64 R18, c[0x0][0x248] ;  /* 0x00009200ff127b82 */ /* 0x000e620000000a00 */
[----:B---3--:R-:W-:Y:S02]  /*00a0*/  SHF.R.S32.HI R3, RZ, 0x17, R5 ;  /* 0x00000017ff037819 */ /* 0x008fe40000011405 */
[----:B------:R-:W-:Y:S02]  /*00b0*/  LOP3.LUT R0, R0, 0xfe, RZ, 0xc0, !PT ;  /* 0x000000fe00007812 */ /* 0x000fe400078ec0ff */
[----:B------:R-:W-:-:S03]  /*00c0*/  SGXT R3, R3, 0x1 ;  /* 0x000000010303781a */ /* 0x000fc60000000200 */
[----:B------:R-:W3:Y:S01]  /*00d0*/  LDC.64 R8, c[0x0][0x238] ;  /* 0x00008e00ff087b82 */ /* 0x000ee20000000a00 */
[----:B------:R-:W-:-:S04]  /*00e0*/  LEA R0, R5, R0, 0x8 ;  /* 0x0000000005007211 */ /* 0x000fc800078e40ff */
[----:B------:R-:W-:-:S03]  /*00f0*/  LEA.HI R4, R3, R0, RZ, 0xb ;  /* 0x0000000003047211 */ /* 0x000fc600078f58ff */
[----:B------:R-:W1:Y:S01]  /*0100*/  LDC.64 R2, c[0x0][0x250] ;  /* 0x00009400ff027b82 */ /* 0x000e620000000a00 */
[----:B------:R-:W-:-:S04]  /*0110*/  LOP3.LUT R21, R4, 0xfffff800, RZ, 0xc0, !PT ;  /* 0xfffff80004157812 */ /* 0x000fc800078ec0ff */
[----:B------:R-:W-:-:S03]  /*0120*/  IADD3 R21, R0, -R21, RZ ;  /* 0x8000001500157210 */ /* 0x000fc60007ffe0ff */
[----:B------:R-:W3:Y:S02]  /*0130*/  LDC.64 R22, c[0x0][0x230] ;  /* 0x00008c00ff167b82 */ /* 0x000ee40000000a00 */
[----:B--2---:R-:W-:-:S06]  /*0140*/  IMAD.WIDE R6, R21, 0x4, R6 ;  /* 0x0000000415067825 */ /* 0x004fcc00078e0206 */
[----:B------:R-:W2:Y:S01]  /*0150*/  LDG.E.EL.64 R6, desc[UR4][R6.64] ;  /* 0x0000000406067981 */ /* 0x000ea2000c2e1b00 */
[----:B------:R-:W3:Y:S01]  /*0160*/  LDC.64 R10, c[0x0][0x258] ;  /* 0x00009600ff0a7b82 */ /* 0x000ee20000000a00 */
[----:B01----:R-:W-:-:S07]  /*0170*/  IMAD.WIDE R2, R21, 0x4, R2 ;  /* 0x0000000415027825 */ /* 0x003fce00078e0202 */
[----:B------:R-:W0:Y:S01]  /*0180*/  LDC.64 R4, c[0x0][0x260] ;  /* 0x00009800ff047b82 */ /* 0x000e220000000a00 */
[----:B------:R-:W2:Y:S01]  /*0190*/  LDG.E.EL.64 R2, desc[UR4][R2.64] ;  /* 0x0000000402027981 */ /* 0x000ea2000c2e1b00 */
[----:B----4-:R-:W-:-:S04]  /*01a0*/  IMAD.WIDE R12, R0, 0x4, R12 ;  /* 0x00000004000c7825 */ /* 0x010fc800078e020c */
[----:B-----5:R-:W-:Y:S02]  /*01b0*/  IMAD.WIDE R14, R0, 0x4, R14 ;  /* 0x00000004000e7825 */ /* 0x020fe400078e020e */
[----:B------:R-:W4:Y:S02]  /*01c0*/  LDG.E.64 R12, desc[UR4][R12.64] ;  /* 0x000000040c0c7981 */ /* 0x000f24000c1e1b00 */
[C---:B------:R-:W-:Y:S02]  /*01d0*/  IMAD.WIDE R16, R21.reuse, 0x4, R16 ;  /* 0x0000000415107825 */ /* 0x040fe400078e0210 */
[----:B------:R-:W5:Y:S02]  /*01e0*/  LDG.E.64 R14, desc[UR4][R14.64] ;  /* 0x000000040e0e7981 */ /* 0x000f64000c1e1b00 */
[C---:B------:R-:W-:Y:S02]  /*01f0*/  IMAD.WIDE R18, R21.reuse, 0x4, R18 ;  /* 0x0000000415127825 */ /* 0x040fe400078e0212 */
[----:B------:R-:W4:Y:S02]  /*0200*/  LDG.E.EL.64 R16, desc[UR4][R16.64] ;  /* 0x0000000410107981 */ /* 0x000f24000c2e1b00 */
[----:B---3--:R-:W-:-:S02]  /*0210*/  IMAD.WIDE R24, R21, 0x4, R8 ;  /* 0x0000000415187825 */ /* 0x008fc400078e0208 */
[----:B------:R-:W5:Y:S02]  /*0220*/  LDG.E.EL.64 R18, desc[UR4][R18.64] ;  /* 0x0000000412127981 */ /* 0x000f64000c2e1b00 */
[----:B------:R-:W-:-:S04]  /*0230*/  IMAD.WIDE R22, R21, 0x4, R22 ;  /* 0x0000000415167825 */ /* 0x000fc800078e0216 */
[C---:B------:R-:W-:Y:S02]  /*0240*/  IMAD.WIDE R10, R21.reuse, 0x4, R10 ;  /* 0x00000004150a7825 */ /* 0x040fe400078e020a */
[----:B------:R-:W3:Y:S02]  /*0250*/  LDG.E.EL.64 R22, desc[UR4][R22.64] ;  /* 0x0000000416167981 */ /* 0x000ee4000c2e1b00 */
[----:B0-----:R-:W-:Y:S02]  /*0260*/  IMAD.WIDE R8, R21, 0x4, R4 ;  /* 0x0000000415087825 */ /* 0x001fe400078e0204 */
[----:B------:R0:W3:Y:S04]  /*0270*/  LDG.E.EL.64 R4, desc[UR4][R24.64] ;  /* 0x0000000418047981 */ /* 0x0000e8000c2e1b00 */
[----:B------:R-:W3:Y:S04]  /*0280*/  LDG.E.EL.64 R10, desc[UR4][R10.64] ;  /* 0x000000040a0a7981 */ /* 0x000ee8000c2e1b00 */
[----:B------:R-:W3:Y:S01]  /*0290*/  LDG.E.EL.64 R8, desc[UR4][R8.64] ;  /* 0x0000000408087981 */ /* 0x000ee2000c2e1b00 */
[----:B--2---:R-:W-:Y:S01]  /*02a0*/  FADD R6, R6, 9.9999997473787516356e-06 ;  /* 0x3727c5ac06067421 */ /* 0x004fe20000000000 */
[----:B------:R-:W-:-:S05]  /*02b0*/  FADD R7, R7, 9.9999997473787516356e-06 ;  /* 0x3727c5ac07077421 */ /* 0x000fca0000000000 */
[----:B------:R-:W1:Y:S01]  /*02c0*/  MUFU.SQRT R6, R6 ;  /* 0x0000000600067308 */ /* 0x000e620000002000 */
[----:B------:R-:W-:Y:S01]  /*02d0*/  FADD R20, R2, 9.9999997473787516356e-06 ;  /* 0x3727c5ac02147421 */ /* 0x000fe20000000000 */
[----:B------:R-:W-:-:S06]  /*02e0*/  FADD R3, R3, 9.9999997473787516356e-06 ;  /* 0x3727c5ac03037421 */ /* 0x000fcc0000000000 */
[----:B------:R-:W2:Y:S08]  /*02f0*/  MUFU.SQRT R21, R7 ;  /* 0x0000000700157308 */ /* 0x000eb00000002000 */
[----:B------:R-:W4:Y:S01]  /*0300*/  MUFU.SQRT R26, R20 ;  /* 0x00000014001a7308 */ /* 0x000f220000002000 */
[----:B-1----:R-:W-:-:S07]  /*0310*/  FSETP.GT.AND P6, PT, R6, 8.50705917302346158658e+37, PT ;  /* 0x7e8000000600780b */ /* 0x002fce0003fc4000 */
[----:B0-----:R-:W0:Y:S01]  /*0320*/  MUFU.SQRT R25, R3 ;  /* 0x0000000300197308 */ /* 0x001e220000002000 */
[----:B------:R-:W-:Y:S01]  /*0330*/  HFMA2.MMA R2, -RZ, RZ, 1.625, 0 ;  /* 0x3e800000ff027435 */ /* 0x000fe200000001ff */
[----:B------:R-:W-:Y:S02]  /*0340*/  FSETP.GEU.AND P5, PT, R6, 1.175494350822287508e-38, PT ;  /* 0x008000000600780b */ /* 0x000fe40003fae000 */
[C---:B--2---:R-:W-:Y:S02]  /*0350*/  FSETP.GT.AND P4, PT, R21.reuse, 8.50705917302346158658e+37, PT ;  /* 0x7e8000001500780b */ /* 0x044fe40003f84000 */
[C---:B----4-:R-:W-:Y:S02]  /*0360*/  FSETP.GT.AND P3, PT, R26.reuse, 8.50705917302346158658e+37, PT ;  /* 0x7e8000001a00780b */ /* 0x050fe40003f64000 */
[----:B------:R-:W-:Y:S01]  /*0370*/  FSETP.GEU.AND P0, PT, R26, 1.175494350822287508e-38, PT ;  /* 0x008000001a00780b */ /* 0x000fe20003f0e000 */
[----:B------:R-:W-:Y:S01]  /*0380*/  @P6 FMUL R6, R6, 0.25 ;  /* 0x3e80000006066820 */ /* 0x000fe20000400000 */
[----:B------:R-:W-:-:S02]  /*0390*/  FSETP.GEU.AND P2, PT, R21, 1.175494350822287508e-38, PT ;  /* 0x008000001500780b */ /* 0x000fc40003f4e000 */
[C---:B0-----:R-:W-:Y:S02]  /*03a0*/  FSETP.GT.AND P1, PT, R25.reuse, 8.50705917302346158658e+37, PT ;  /* 0x7e8000001900780b */ /* 0x041fe40003f24000 */
[----:B------:R-:W-:Y:S02]  /*03b0*/  FSEL R3, R2, 1, P6 ;  /* 0x3f80000002037808 */ /* 0x000fe40003000000 */
[----:B------:R-:W-:Y:S01]  /*03c0*/  FSETP.GEU.AND P6, PT, R25, 1.175494350822287508e-38, PT ;  /* 0x008000001900780b */ /* 0x000fe20003fce000 */
[----:B------:R-:W-:Y:S02]  /*03d0*/  @!P5 FMUL R6, R6, 16777216 ;  /* 0x4b8000000606d820 */ /* 0x000fe40000400000 */
[----:B------:R-:W-:Y:S01]  /*03e0*/  @P3 FMUL R26, R26, 0.25 ;  /* 0x3e8000001a1a3820 */ /* 0x000fe20000400000 */
[----:B------:R-:W-:Y:S01]  /*03f0*/  @P4 FMUL R21, R21, 0.25 ;  /* 0x3e80000015154820 */ /* 0x000fe20000400000 */
[----:B------:R-:W0:Y:S02]  /*0400*/  MUFU.RCP R20, R6 ;  /* 0x0000000600147308 */ /* 0x000e240000001000 */
[----:B------:R-:W-:Y:S01]  /*0410*/  @!P0 FMUL R26, R26, 16777216 ;  /* 0x4b8000001a1a8820 */ /* 0x000fe20000400000 */
[----:B------:R-:W-:Y:S01]  /*0420*/  @!P2 FMUL R21, R21, 16777216 ;  /* 0x4b8000001515a820 */ /* 0x000fe20000400000 */
[----:B------:R-:W-:-:S04]  /*0430*/  @P1 FMUL R25, R25, 0.25 ;  /* 0x3e80000019191820 */ /* 0x000fc80000400000 */
[----:B------:R-:W-:Y:S01]  /*0440*/  @!P6 FMUL R25, R25, 16777216 ;  /* 0x4b8000001919e820 */ /* 0x000fe20000400000 */
[----:B------:R-:W1:Y:S01]  /*0450*/  MUFU.RCP R7, R26 ;  /* 0x0000001a00077308 */ /* 0x000e620000001000 */
[----:B------:R-:W-:Y:S01]  /*0460*/  @!P5 FMUL R3, R3, 16777216 ;  /* 0x4b8000000303d820 */ /* 0x000fe20000400000 */
[----:B------:R-:W-:-:S06]  /*0470*/  FSEL R28, R2, 1, P3 ;  /* 0x3f800000021c7808 */ /* 0x000fcc0001800000 */
[----:B------:R-:W2:Y:S01]  /*0480*/  MUFU.RCP R21, R21 ;  /* 0x0000001500157308 */ /* 0x000ea20000001000 */
[----:B------:R-:W-:-:S07]  /*0490*/  FSEL R24, R2, 1, P4 ;  /* 0x3f80000002187808 */ /* 0x000fce0002000000 */
[----:B------:R-:W4:Y:S01]  /*04a0*/  MUFU.RCP R6, R25 ;  /* 0x0000001900067308 */ /* 0x000f220000001000 */
[----:B------:R-:W-:Y:S01]  /*04b0*/  FSEL R27, R2, 1, P1 ;  /* 0x3f800000021b7808 */ /* 0x000fe20000800000 */
[----:B0-----:R-:W-:Y:S01]  /*04c0*/  FMUL R20, R20, R3 ;  /* 0x0000000314147220 */ /* 0x001fe20000400000 */
[----:B------:R-:W-:Y:S01]  /*04d0*/  @!P0 FMUL R28, R28, 16777216 ;  /* 0x4b8000001c1c8820 */ /* 0x000fe20000400000 */
[----:B------:R-:W0:Y:S01]  /*04e0*/  LDC.64 R2, c[0x0][0x210] ;  /* 0x00008400ff027b82 */ /* 0x000e220000000a00 */
[----:B------:R-:W-:Y:S01]  /*04f0*/  @!P2 FMUL R24, R24, 16777216 ;  /* 0x4b8000001818a820 */ /* 0x000fe20000400000 */
[----:B------:R-:W-:Y:S01]  /*0500*/  @!P6 FMUL R27, R27, 16777216 ;  /* 0x4b8000001b1be820 */ /* 0x000fe20000400000 */
[----:B-1----:R-:W-:Y:S01]  /*0510*/  FMUL R7, R7, R28 ;  /* 0x0000001c07077220 */ /* 0x002fe20000400000 */
[----:B------:R-:W-:Y:S01]  /*0520*/  FADD R29, R12, -R16 ;  /* 0x800000100c1d7221 */ /* 0x000fe20000000000 */
[----:B-----5:R-:W-:Y:S01]  /*0530*/  FADD R14, R14, -R18 ;  /* 0x800000120e0e7221 */ /* 0x020fe20000000000 */
[----:B--2---:R-:W-:Y:S01]  /*0540*/  FMUL R21, R21, R24 ;  /* 0x0000001815157220 */ /* 0x004fe20000400000 */
[----:B------:R-:W-:Y:S01]  /*0550*/  FADD R12, R13, -R17 ;  /* 0x800000110d0c7221 */ /* 0x000fe20000000000 */
[----:B------:R-:W-:Y:S01]  /*0560*/  FADD R15, R15, -R19 ;  /* 0x800000130f0f7221 */ /* 0x000fe20000000000 */
[----:B------:R-:W-:Y:S01]  /*0570*/  FMUL R29, R20, R29 ;  /* 0x0000001d141d7220 */ /* 0x000fe20000400000 */
[----:B------:R-:W-:Y:S01]  /*0580*/  FMUL R7, R7, R14 ;  /* 0x0000000e07077220 */ /* 0x000fe20000400000 */
[----:B----4-:R-:W-:Y:S01]  /*0590*/  FMUL R6, R6, R27 ;  /* 0x0000001b06067220 */ /* 0x010fe20000400000 */
[----:B------:R-:W-:Y:S01]  /*05a0*/  FMUL R12, R21, R12 ;  /* 0x0000000c150c7220 */ /* 0x000fe20000400000 */
[----:B---3--:R-:W-:Y:S01]  /*05b0*/  FFMA R4, R22, R29, R4 ;  /* 0x0000001d16047223 */ /* 0x008fe20000000004 */
[----:B------:R-:W-:Y:S01]  /*05c0*/  FFMA R7, R10, R7, R8 ;  /* 0x000000070a077223 */ /* 0x000fe20000000008 */
[----:B------:R-:W-:Y:S01]  /*05d0*/  FMUL R6, R6, R15 ;  /* 0x0000000f06067220 */ /* 0x000fe20000400000 */
[----:B------:R-:W-:-:S03]  /*05e0*/  FFMA R5, R23, R12, R5 ;  /* 0x0000000c17057223 */ /* 0x000fc60000000005 */
[----:B------:R-:W-:Y:S01]  /*05f0*/  FFMA R6, R11, R6, R9 ;  /* 0x000000060b067223 */ /* 0x000fe20000000009 */
[C---:B------:R-:W-:Y:S01]  /*0600*/  FSETP.GEU.AND P0, PT, R4.reuse, -R7, PT ;  /* 0x800000070400720b */ /* 0x040fe20003f0e000 */
[----:B------:R-:W-:Y:S02]  /*0610*/  FADD R4, R4, R7 ;  /* 0x0000000704047221 */ /* 0x000fe40000000000 */
[C---:B------:R-:W-:Y:S01]  /*0620*/  FADD R7, R5.reuse, R6 ;  /* 0x0000000605077221 */ /* 0x040fe20000000000 */
[----:B------:R-:W-:Y:S01]  /*0630*/  FSETP.GEU.AND P1, PT, R5, -R6, PT ;  /* 0x800000060500720b */ /* 0x000fe20003f2e000 */
[----:B0-----:R-:W-:Y:S01]  /*0640*/  IMAD.WIDE R2, R0, 0x4, R2 ;  /* 0x0000000400027825 */ /* 0x001fe200078e0202 */
[----:B------:R-:W-:Y:S02]  /*0650*/  FSEL R4, R4, RZ, P0 ;  /* 0x000000ff04047208 */ /* 0x000fe40000000000 */
[----:B------:R-:W-:-:S05]  /*0660*/  FSEL R5, R7, RZ, P1 ;  /* 0x000000ff07057208 */ /* 0x000fca0000800000 */
[----:B------:R-:W-:Y:S01]  /*0670*/  STG.E.64 desc[UR4][R2.64], R4 ;  /* 0x0000000402007986 */ /* 0x000fe2000c101b04 */
[----:B------:R-:W-:Y:S05]  /*0680*/  EXIT ;  /* 0x000000000000794d */ /* 0x000fea0003800000 */
.L_x_0:
[----:B------:R-:W-:-:S00]  /*0690*/  BRA `(.L_x_0) ;  /* 0xfffffffc00fc7947 */ /* 0x000fc0000383ffff */
[----:B------:R-:W-:-:S00]  /*06a0*/  NOP ;  /* 0x0000000000007918 */ /* 0x000fc00000000000 */
        /* <DEDUP_REMOVED lines=13> */
.L_x_1:


//--------------------- .nv.global.init           --------------------------
	.section	.nv.global.init,"aw",@progbits
.nv.global.init:
	.type		_$_str,@object
	.size		_$_str,(_$_str_$_2 - _$_str)
_$_str:
        /*0000*/ 	.byte	0x5f, 0x5f, 0x43, 0x55, 0x44, 0x41, 0x5f, 0x46, 0x54, 0x5a, 0x00
	.type		_$_str_$_2,@object
	.size		_$_str_$_2,(.L_1 - _$_str_$_2)
_$_str_$_2:
        /*000b*/ 	.byte	0x5f, 0x5f, 0x43, 0x55, 0x44, 0x41, 0x5f, 0x50, 0x52, 0x45, 0x43, 0x5f, 0x53, 0x51, 0x52, 0x54
        /*001b*/ 	.byte	0x00
.L_1:


//--------------------- .nv.constant0.triton_poi_fused__native_batch_norm_legit_no_training_add_relu_23 --------------------------
	.section	.nv.constant0.triton_poi_fused__native_batch_norm_legit_no_training_add_relu_23,"a",@progbits
	.sectionflags	@""
	.align	4
.nv.constant0.triton_poi_fused__native_batch_norm_legit_no_training_add_relu_23:
	.zero		620
